//
// Generated by NVIDIA NVVM Compiler
//
// Compiler Build ID: CL-36424714
// Cuda compilation tools, release 13.0, V13.0.88
// Based on NVVM 20.0.0
//

.version 9.0
.target sm_100
.address_size 64

	// .globl	_Z8reduceitP6float3S0_i
// _ZZ14blockReduceSum6float3E6shared has been demoted

.visible .entry _Z8reduceitP6float3S0_i(
	.param .u64 .ptr .align 1 _Z8reduceitP6float3S0_i_param_0,
	.param .u64 .ptr .align 1 _Z8reduceitP6float3S0_i_param_1,
	.param .u32 _Z8reduceitP6float3S0_i_param_2
)
{
	.reg .pred 	%p<37>;
	.reg .b32 	%r<78>;
	.reg .b32 	%f<91>;
	.reg .b64 	%rd<9>;
	// demoted variable
	.shared .align 4 .b8 _ZZ14blockReduceSum6float3E6shared[384];
	ld.param.u64 	%rd2, [_Z8reduceitP6float3S0_i_param_0];
	ld.param.u64 	%rd3, [_Z8reduceitP6float3S0_i_param_1];
	ld.param.u32 	%r9, [_Z8reduceitP6float3S0_i_param_2];
	mov.u32 	%r1, %ctaid.x;
	mov.u32 	%r2, %ntid.x;
	mov.u32 	%r3, %tid.x;
	mad.lo.s32 	%r77, %r1, %r2, %r3;
	setp.ge.s32 	%p1, %r77, %r9;
	mov.f32 	%f85, 0f00000000;
	mov.f32 	%f86, %f85;
	mov.f32 	%f87, %f85;
	@%p1 bra 	$L__BB0_3;
	mov.u32 	%r10, %nctaid.x;
	mul.lo.s32 	%r5, %r2, %r10;
	cvta.to.global.u64 	%rd1, %rd2;
	mov.f32 	%f87, 0f00000000;
	mov.f32 	%f86, %f87;
	mov.f32 	%f85, %f87;
$L__BB0_2:
	mul.wide.s32 	%rd4, %r77, 12;
	add.s64 	%rd5, %rd1, %rd4;
	ld.global.f32 	%f24, [%rd5];
	add.f32 	%f87, %f87, %f24;
	ld.global.f32 	%f25, [%rd5+4];
	add.f32 	%f86, %f86, %f25;
	ld.global.f32 	%f26, [%rd5+8];
	add.f32 	%f85, %f85, %f26;
	add.s32 	%r77, %r77, %r5;
	setp.lt.s32 	%p2, %r77, %r9;
	@%p2 bra 	$L__BB0_2;
$L__BB0_3:
	and.b32  	%r8, %r3, 31;
	mov.b32 	%r11, %f87;
	shfl.sync.down.b32	%r12|%p3, %r11, 16, 31, -1;
	mov.b32 	%f27, %r12;
	add.f32 	%f28, %f87, %f27;
	mov.b32 	%r13, %f86;
	shfl.sync.down.b32	%r14|%p4, %r13, 16, 31, -1;
	mov.b32 	%f29, %r14;
	add.f32 	%f30, %f86, %f29;
	mov.b32 	%r15, %f85;
	shfl.sync.down.b32	%r16|%p5, %r15, 16, 31, -1;
	mov.b32 	%f31, %r16;
	add.f32 	%f32, %f85, %f31;
	mov.b32 	%r17, %f28;
	shfl.sync.down.b32	%r18|%p6, %r17, 8, 31, -1;
	mov.b32 	%f33, %r18;
	add.f32 	%f34, %f28, %f33;
	mov.b32 	%r19, %f30;
	shfl.sync.down.b32	%r20|%p7, %r19, 8, 31, -1;
	mov.b32 	%f35, %r20;
	add.f32 	%f36, %f30, %f35;
	mov.b32 	%r21, %f32;
	shfl.sync.down.b32	%r22|%p8, %r21, 8, 31, -1;
	mov.b32 	%f37, %r22;
	add.f32 	%f38, %f32, %f37;
	mov.b32 	%r23, %f34;
	shfl.sync.down.b32	%r24|%p9, %r23, 4, 31, -1;
	mov.b32 	%f39, %r24;
	add.f32 	%f40, %f34, %f39;
	mov.b32 	%r25, %f36;
	shfl.sync.down.b32	%r26|%p10, %r25, 4, 31, -1;
	mov.b32 	%f41, %r26;
	add.f32 	%f42, %f36, %f41;
	mov.b32 	%r27, %f38;
	shfl.sync.down.b32	%r28|%p11, %r27, 4, 31, -1;
	mov.b32 	%f43, %r28;
	add.f32 	%f44, %f38, %f43;
	mov.b32 	%r29, %f40;
	shfl.sync.down.b32	%r30|%p12, %r29, 2, 31, -1;
	mov.b32 	%f45, %r30;
	add.f32 	%f46, %f40, %f45;
	mov.b32 	%r31, %f42;
	shfl.sync.down.b32	%r32|%p13, %r31, 2, 31, -1;
	mov.b32 	%f47, %r32;
	add.f32 	%f48, %f42, %f47;
	mov.b32 	%r33, %f44;
	shfl.sync.down.b32	%r34|%p14, %r33, 2, 31, -1;
	mov.b32 	%f49, %r34;
	add.f32 	%f50, %f44, %f49;
	mov.b32 	%r35, %f46;
	shfl.sync.down.b32	%r36|%p15, %r35, 1, 31, -1;
	mov.b32 	%f51, %r36;
	add.f32 	%f10, %f46, %f51;
	mov.b32 	%r37, %f48;
	shfl.sync.down.b32	%r38|%p16, %r37, 1, 31, -1;
	mov.b32 	%f52, %r38;
	add.f32 	%f11, %f48, %f52;
	mov.b32 	%r39, %f50;
	shfl.sync.down.b32	%r40|%p17, %r39, 1, 31, -1;
	mov.b32 	%f53, %r40;
	add.f32 	%f12, %f50, %f53;
	setp.ne.s32 	%p18, %r8, 0;
	@%p18 bra 	$L__BB0_5;
	shr.u32 	%r41, %r3, 5;
	mov.u32 	%r42, _ZZ14blockReduceSum6float3E6shared;
	mad.lo.s32 	%r43, %r41, 12, %r42;
	st.shared.f32 	[%r43], %f10;
	st.shared.f32 	[%r43+4], %f11;
	st.shared.f32 	[%r43+8], %f12;
$L__BB0_5:
	bar.sync 	0;
	shr.u32 	%r44, %r2, 5;
	setp.ge.u32 	%p19, %r3, %r44;
	mov.f32 	%f88, 0f00000000;
	mov.f32 	%f89, %f88;
	mov.f32 	%f90, %f88;
	@%p19 bra 	$L__BB0_7;
	mov.u32 	%r45, _ZZ14blockReduceSum6float3E6shared;
	mad.lo.s32 	%r46, %r8, 12, %r45;
	ld.shared.f32 	%f90, [%r46];
	ld.shared.f32 	%f89, [%r46+4];
	ld.shared.f32 	%f88, [%r46+8];
$L__BB0_7:
	setp.gt.u32 	%p20, %r3, 31;
	@%p20 bra 	$L__BB0_10;
	mov.b32 	%r47, %f90;
	shfl.sync.down.b32	%r48|%p21, %r47, 16, 31, -1;
	mov.b32 	%f55, %r48;
	add.f32 	%f56, %f90, %f55;
	mov.b32 	%r49, %f89;
	shfl.sync.down.b32	%r50|%p22, %r49, 16, 31, -1;
	mov.b32 	%f57, %r50;
	add.f32 	%f58, %f89, %f57;
	mov.b32 	%r51, %f88;
	shfl.sync.down.b32	%r52|%p23, %r51, 16, 31, -1;
	mov.b32 	%f59, %r52;
	add.f32 	%f60, %f88, %f59;
	mov.b32 	%r53, %f56;
	shfl.sync.down.b32	%r54|%p24, %r53, 8, 31, -1;
	mov.b32 	%f61, %r54;
	add.f32 	%f62, %f56, %f61;
	mov.b32 	%r55, %f58;
	shfl.sync.down.b32	%r56|%p25, %r55, 8, 31, -1;
	mov.b32 	%f63, %r56;
	add.f32 	%f64, %f58, %f63;
	mov.b32 	%r57, %f60;
	shfl.sync.down.b32	%r58|%p26, %r57, 8, 31, -1;
	mov.b32 	%f65, %r58;
	add.f32 	%f66, %f60, %f65;
	mov.b32 	%r59, %f62;
	shfl.sync.down.b32	%r60|%p27, %r59, 4, 31, -1;
	mov.b32 	%f67, %r60;
	add.f32 	%f68, %f62, %f67;
	mov.b32 	%r61, %f64;
	shfl.sync.down.b32	%r62|%p28, %r61, 4, 31, -1;
	mov.b32 	%f69, %r62;
	add.f32 	%f70, %f64, %f69;
	mov.b32 	%r63, %f66;
	shfl.sync.down.b32	%r64|%p29, %r63, 4, 31, -1;
	mov.b32 	%f71, %r64;
	add.f32 	%f72, %f66, %f71;
	mov.b32 	%r65, %f68;
	shfl.sync.down.b32	%r66|%p30, %r65, 2, 31, -1;
	mov.b32 	%f73, %r66;
	add.f32 	%f74, %f68, %f73;
	mov.b32 	%r67, %f70;
	shfl.sync.down.b32	%r68|%p31, %r67, 2, 31, -1;
	mov.b32 	%f75, %r68;
	add.f32 	%f76, %f70, %f75;
	mov.b32 	%r69, %f72;
	shfl.sync.down.b32	%r70|%p32, %r69, 2, 31, -1;
	mov.b32 	%f77, %r70;
	add.f32 	%f78, %f72, %f77;
	mov.b32 	%r71, %f74;
	shfl.sync.down.b32	%r72|%p33, %r71, 1, 31, -1;
	mov.b32 	%f79, %r72;
	add.f32 	%f19, %f74, %f79;
	mov.b32 	%r73, %f76;
	shfl.sync.down.b32	%r74|%p34, %r73, 1, 31, -1;
	mov.b32 	%f80, %r74;
	add.f32 	%f20, %f76, %f80;
	mov.b32 	%r75, %f78;
	shfl.sync.down.b32	%r76|%p35, %r75, 1, 31, -1;
	mov.b32 	%f81, %r76;
	add.f32 	%f21, %f78, %f81;
	setp.ne.s32 	%p36, %r3, 0;
	@%p36 bra 	$L__BB0_10;
	cvta.to.global.u64 	%rd6, %rd3;
	mul.wide.u32 	%rd7, %r1, 12;
	add.s64 	%rd8, %rd6, %rd7;
	st.global.f32 	[%rd8], %f19;
	st.global.f32 	[%rd8+4], %f20;
	st.global.f32 	[%rd8+8], %f21;
$L__BB0_10:
	ret;

}


// ===== COMPILED SASS (sm_100) =====

	.target	sm_100

	.elftype	@"ET_EXEC"


//--------------------- .note.nv.tkinfo           --------------------------
	.section	.note.nv.tkinfo,"",@"SHT_NOTE"
	.sectionflags	@"SHF_NOTE_NV_TKINFO"
	.tkinfo
        /*0018*/ 	.word	0x00000002
        /*0030*/ 	.string	""
        /*0030*/ 	.string	"ptxas"
        /*0030*/ 	.string	"Cuda compilation tools, release 13.0, V13.0.88"
        /*0030*/ 	.string	"Build cuda_13.0.r13.0/compiler.36424714_0"
        /*0030*/ 	.string	"-arch sm_100 -m 64 "



//--------------------- .note.nv.cuinfo           --------------------------
	.section	.note.nv.cuinfo,"",@"SHT_NOTE"
	.sectionflags	@"SHF_NOTE_NV_CUINFO"
        /*0018*/ 	.short	0x0002
        /*001a*/ 	.short	0x0064
        /*001c*/ 	.short	0x0082
	.zero		2


//--------------------- .nv.info                  --------------------------
	.section	.nv.info,"",@"SHT_CUDA_INFO"
	.align	4


	//----- nvinfo : EIATTR_REGCOUNT
	.align		4
        /*0000*/ 	.byte	0x04, 0x2f
        /*0002*/ 	.short	(.L_1 - .L_0)
	.align		4
.L_0:
        /*0004*/ 	.word	index@(_Z8reduceitP6float3S0_i)
        /*0008*/ 	.word	0x00000012


	//----- nvinfo : EIATTR_FRAME_SIZE
	.align		4
.L_1:
        /*000c*/ 	.byte	0x04, 0x11
        /*000e*/ 	.short	(.L_3 - .L_2)
	.align		4
.L_2:
        /*0010*/ 	.word	index@(_Z8reduceitP6float3S0_i)
        /*0014*/ 	.word	0x00000000


	//----- nvinfo : EIATTR_MIN_STACK_SIZE
	.align		4
.L_3:
        /*0018*/ 	.byte	0x04, 0x12
        /*001a*/ 	.short	(.L_5 - .L_4)
	.align		4
.L_4:
        /*001c*/ 	.word	index@(_Z8reduceitP6float3S0_i)
        /*0020*/ 	.word	0x00000000
.L_5:


//--------------------- .nv.compat                --------------------------
	.section	.nv.compat,"",@"SHT_CUDA_COMPAT_INFO"
	.align	4
        /*0000*/ 	.byte	0x02, 0x09, 0x00, 0x00, 0x02, 0x02, 0x01, 0x00, 0x02, 0x05, 0x05, 0x00, 0x03, 0x07, 0x01, 0x01
        /*0010*/ 	.byte	0x02, 0x03, 0x00, 0x00, 0x02, 0x06, 0x01, 0x00, 0x04, 0x0b, 0x08, 0x00, 0x09, 0x00, 0x00, 0x00
        /*0020*/ 	.byte	0x00, 0x00, 0x00, 0x00


//--------------------- .nv.info._Z8reduceitP6float3S0_i --------------------------
	.section	.nv.info._Z8reduceitP6float3S0_i,"",@"SHT_CUDA_INFO"
	.sectionflags	@""
	.align	4


	//----- nvinfo : EIATTR_CUDA_API_VERSION
	.align		4
        /*0000*/ 	.byte	0x04, 0x37
        /*0002*/ 	.short	(.L_7 - .L_6)
.L_6:
        /*0004*/ 	.word	0x00000082


	//----- nvinfo : EIATTR_KPARAM_INFO
	.align		4
.L_7:
        /*0008*/ 	.byte	0x04, 0x17
        /*000a*/ 	.short	(.L_9 - .L_8)
.L_8:
        /*000c*/ 	.word	0x00000000
        /*0010*/ 	.short	0x0002
        /*0012*/ 	.short	0x0010
        /*0014*/ 	.byte	0x00, 0xf0, 0x11, 0x00


	//----- nvinfo : EIATTR_KPARAM_INFO
	.align		4
.L_9:
        /*0018*/ 	.byte	0x04, 0x17
        /*001a*/ 	.short	(.L_11 - .L_10)
.L_10:
        /*001c*/ 	.word	0x00000000
        /*0020*/ 	.short	0x0001
        /*0022*/ 	.short	0x0008
        /*0024*/ 	.byte	0x00, 0xf5, 0x21, 0x00


	//----- nvinfo : EIATTR_KPARAM_INFO
	.align		4
.L_11:
        /*0028*/ 	.byte	0x04, 0x17
        /*002a*/ 	.short	(.L_13 - .L_12)
.L_12:
        /*002c*/ 	.word	0x00000000
        /*0030*/ 	.short	0x0000
        /*0032*/ 	.short	0x0000
        /*0034*/ 	.byte	0x00, 0xf5, 0x21, 0x00


	//----- nvinfo : EIATTR_SPARSE_MMA_MASK
	.align		4
.L_13:
        /*0038*/ 	.byte	0x03, 0x50
        /*003a*/ 	.short	0x0000


	//----- nvinfo : EIATTR_MAXREG_COUNT
	.align		4
        /*003c*/ 	.byte	0x03, 0x1b
        /*003e*/ 	.short	0x00ff


	//----- nvinfo : EIATTR_NUM_BARRIERS
	.align		4
        /*0040*/ 	.byte	0x02, 0x4c
        /*0042*/ 	.byte	0x01
	.zero		1


	//----- nvinfo : EIATTR_MERCURY_ISA_VERSION
	.align		4
        /*0044*/ 	.byte	0x03, 0x5f
        /*0046*/ 	.short	0x0101


	//----- nvinfo : EIATTR_COOP_GROUP_MASK_REGIDS
	.align		4
        /*0048*/ 	.byte	0x04, 0x29
        /*004a*/ 	.short	(.L_15 - .L_14)


	//   ....[0]....
.L_14:
        /*004c*/ 	.word	0xffffffff


	//   ....[1]....
        /*0050*/ 	.word	0xffffffff


	//   ....[2]....
        /*0054*/ 	.word	0xffffffff


	//   ....[3]....
        /*0058*/ 	.word	0xffffffff


	//   ....[4]....
        /*005c*/ 	.word	0xffffffff


	//   ....[5]....
        /*0060*/ 	.word	0xffffffff


	//   ....[6]....
        /*0064*/ 	.word	0xffffffff


	//   ....[7]....
        /*0068*/ 	.word	0xffffffff


	//   ....[8]....
        /*006c*/ 	.word	0xffffffff


	//   ....[9]....
        /*0070*/ 	.word	0xffffffff


	//   ....[10]....
        /*0074*/ 	.word	0xffffffff


	//   ....[11]....
        /*0078*/ 	.word	0xffffffff


	//   ....[12]....
        /*007c*/ 	.word	0xffffffff


	//   ....[13]....
        /*0080*/ 	.word	0xffffffff


	//   ....[14]....
        /*0084*/ 	.word	0xffffffff


	//   ....[15]....
        /*0088*/ 	.word	0xffffffff


	//   ....[16]....
        /*008c*/ 	.word	0xffffffff


	//   ....[17]....
        /*0090*/ 	.word	0xffffffff


	//   ....[18]....
        /*0094*/ 	.word	0xffffffff


	//   ....[19]....
        /*0098*/ 	.word	0xffffffff


	//   ....[20]....
        /*009c*/ 	.word	0xffffffff


	//   ....[21]....
        /*00a0*/ 	.word	0xffffffff


	//   ....[22]....
        /*00a4*/ 	.word	0xffffffff


	//   ....[23]....
        /*00a8*/ 	.word	0xffffffff


	//   ....[24]....
        /*00ac*/ 	.word	0xffffffff


	//   ....[25]....
        /*00b0*/ 	.word	0xffffffff


	//   ....[26]....
        /*00b4*/ 	.word	0xffffffff


	//   ....[27]....
        /*00b8*/ 	.word	0xffffffff


	//   ....[28]....
        /*00bc*/ 	.word	0xffffffff


	//   ....[29]....
        /*00c0*/ 	.word	0xffffffff


	//----- nvinfo : EIATTR_COOP_GROUP_INSTR_OFFSETS
	.align		4
.L_15:
        /*00c4*/ 	.byte	0x04, 0x28
        /*00c6*/ 	.short	(.L_17 - .L_16)


	//   ....[0]....
.L_16:
        /*00c8*/ 	.word	0x000001c0


	//   ....[1]....
        /*00cc*/ 	.word	0x000001e0


	//   ....[2]....
        /*00d0*/ 	.word	0x00000200


	//   ....[3]....
        /*00d4*/ 	.word	0x00000240


	//   ....[4]....
        /*00d8*/ 	.word	0x00000260


	//   ....[5]....
        /*00dc*/ 	.word	0x00000270


	//   ....[6]....
        /*00e0*/ 	.word	0x000002a0


	//   ....[7]....
        /*00e4*/ 	.word	0x000002d0


	//   ....[8]....
        /*00e8*/ 	.word	0x000002e0


	//   ....[9]....
        /*00ec*/ 	.word	0x00000310


	//   ....[10]....
        /*00f0*/ 	.word	0x00000330


	//   ....[11]....
        /*00f4*/ 	.word	0x00000350


	//   ....[12]....
        /*00f8*/ 	.word	0x00000390


	//   ....[13]....
        /*00fc*/ 	.word	0x000003c0


	//   ....[14]....
        /*0100*/ 	.word	0x000003e0


	//   ....[15]....
        /*0104*/ 	.word	0x00000510


	//   ....[16]....
        /*0108*/ 	.word	0x00000530


	//   ....[17]....
        /*010c*/ 	.word	0x00000540


	//   ....[18]....
        /*0110*/ 	.word	0x00000570


	//   ....[19]....
        /*0114*/ 	.word	0x00000590


	//   ....[20]....
        /*0118*/ 	.word	0x000005a0


	//   ....[21]....
        /*011c*/ 	.word	0x000005d0


	//   ....[22]....
        /*0120*/ 	.word	0x000005f0


	//   ....[23]....
        /*0124*/ 	.word	0x00000600


	//   ....[24]....
        /*0128*/ 	.word	0x00000630


	//   ....[25]....
        /*012c*/ 	.word	0x00000650


	//   ....[26]....
        /*0130*/ 	.word	0x00000660


	//   ....[27]....
        /*0134*/ 	.word	0x00000690


	//   ....[28]....
        /*0138*/ 	.word	0x000006b0


	//   ....[29]....
        /*013c*/ 	.word	0x000006c0


	//----- nvinfo : EIATTR_VRC_CTA_INIT_COUNT
	.align		4
.L_17:
        /*0140*/ 	.byte	0x02, 0x4a
	.zero		1
	.zero		1


	//----- nvinfo : EIATTR_EXIT_INSTR_OFFSETS
	.align		4
        /*0144*/ 	.byte	0x04, 0x1c
        /*0146*/ 	.short	(.L_19 - .L_18)


	//   ....[0]....
.L_18:
        /*0148*/ 	.word	0x00000500


	//   ....[1]....
        /*014c*/ 	.word	0x000006d0


	//   ....[2]....
        /*0150*/ 	.word	0x00000760


	//----- nvinfo : EIATTR_CRS_STACK_SIZE
	.align		4
.L_19:
        /*0154*/ 	.byte	0x04, 0x1e
        /*0156*/ 	.short	(.L_21 - .L_20)
.L_20:
        /*0158*/ 	.word	0x00000000


	//----- nvinfo : EIATTR_CBANK_PARAM_SIZE
	.align		4
.L_21:
        /*015c*/ 	.byte	0x03, 0x19
        /*015e*/ 	.short	0x0014


	//----- nvinfo : EIATTR_PARAM_CBANK
	.align		4
        /*0160*/ 	.byte	0x04, 0x0a
        /*0162*/ 	.short	(.L_23 - .L_22)
	.align		4
.L_22:
        /*0164*/ 	.word	index@(.nv.constant0._Z8reduceitP6float3S0_i)
        /*0168*/ 	.short	0x0380
        /*016a*/ 	.short	0x0014


	//----- nvinfo : EIATTR_SW_WAR
	.align		4
.L_23:
        /*016c*/ 	.byte	0x04, 0x36
        /*016e*/ 	.short	(.L_25 - .L_24)
.L_24:
        /*0170*/ 	.word	0x00000008
.L_25:


//--------------------- .nv.callgraph             --------------------------
	.section	.nv.callgraph,"",@"SHT_CUDA_CALLGRAPH"
	.align	4
	.sectionentsize	8
	.align		4
        /*0000*/ 	.word	0x00000000
	.align		4
        /*0004*/ 	.word	0xffffffff
	.align		4
        /*0008*/ 	.word	0x00000000
	.align		4
        /*000c*/ 	.word	0xfffffffe
	.align		4
        /*0010*/ 	.word	0x00000000
	.align		4
        /*0014*/ 	.word	0xfffffffd
	.align		4
        /*0018*/ 	.word	0x00000000
	.align		4
        /*001c*/ 	.word	0xfffffffc


//--------------------- .text._Z8reduceitP6float3S0_i --------------------------
	.section	.text._Z8reduceitP6float3S0_i,"ax",@progbits
	.align	128
        .global         _Z8reduceitP6float3S0_i
        .type           _Z8reduceitP6float3S0_i,@function
        .size           _Z8reduceitP6float3S0_i,(.L_x_4 - _Z8reduceitP6float3S0_i)
        .other          _Z8reduceitP6float3S0_i,@"STO_CUDA_ENTRY STV_DEFAULT"
_Z8reduceitP6float3S0_i:
.text._Z8reduceitP6float3S0_i:
[----:B------:R-:W-:Y:S01]  /*0000*/  LDC R1, c[0x0][0x37c] ;  /* 0x0000df00ff017b82 */ /* 0x000fe20000000800 */
[----:B------:R-:W0:Y:S01]  /*0010*/  S2R R0, SR_CTAID.X ;  /* 0x0000000000007919 */ /* 0x000e220000002500 */
[----:B------:R-:W0:Y:S01]  /*0020*/  LDCU UR5, c[0x0][0x360] ;  /* 0x00006c00ff0577ac */ /* 0x000e220008000800 */
[----:B------:R-:W-:Y:S01]  /*0030*/  BSSY.RECONVERGENT B0, `(.L_x_0) ;  /* 0x0000018000007945 */ /* 0x000fe20003800200 */
[----:B------:R-:W-:Y:S01]  /*0040*/  HFMA2 R10, -RZ, RZ, 0, 0 ;  /* 0x00000000ff0a7431 */ /* 0x000fe200000001ff */
[----:B------:R-:W0:Y:S01]  /*0050*/  S2R R3, SR_TID.X ;  /* 0x0000000000037919 */ /* 0x000e220000002100 */
[----:B------:R-:W1:Y:S01]  /*0060*/  LDCU UR8, c[0x0][0x390] ;  /* 0x00007200ff0877ac */ /* 0x000e620008000800 */
[----:B------:R-:W-:Y:S01]  /*0070*/  CS2R R8, SRZ ;  /* 0x0000000000087805 */ /* 0x000fe2000001ff00 */
[----:B------:R-:W2:Y:S01]  /*0080*/  LDCU.64 UR6, c[0x0][0x358] ;  /* 0x00006b00ff0677ac */ /* 0x000ea20008000a00 */
[----:B0-----:R-:W-:-:S05]  /*0090*/  IMAD R2, R0, UR5, R3 ;  /* 0x0000000500027c24 */ /* 0x001fca000f8e0203 */
[----:B-1----:R-:W-:-:S13]  /*00a0*/  ISETP.GE.AND P0, PT, R2, UR8, PT ;  /* 0x0000000802007c0c */ /* 0x002fda000bf06270 */
[----:B--2---:R-:W-:Y:S05]  /*00b0*/  @P0 BRA `(.L_x_1) ;  /* 0x00000000003c0947 */ /* 0x004fea0003800000 */
[----:B------:R-:W0:Y:S01]  /*00c0*/  LDC R11, c[0x0][0x370] ;  /* 0x0000dc00ff0b7b82 */ /* 0x000e220000000800 */
[----:B------:R-:W-:Y:S02]  /*00d0*/  MOV R10, RZ ;  /* 0x000000ff000a7202 */ /* 0x000fe40000000f00 */
[----:B------:R-:W-:-:S05]  /*00e0*/  CS2R R8, SRZ ;  /* 0x0000000000087805 */ /* 0x000fca000001ff00 */
[----:B------:R-:W1:Y:S01]  /*00f0*/  LDC.64 R6, c[0x0][0x380] ;  /* 0x0000e000ff067b82 */ /* 0x000e620000000a00 */
[----:B0-----:R-:W-:-:S07]  /*0100*/  IMAD R11, R11, UR5, RZ ;  /* 0x000000050b0b7c24 */ /* 0x001fce000f8e02ff */
.L_x_2:
[----:B-1----:R-:W-:-:S05]  /*0110*/  IMAD.WIDE R4, R2, 0xc, R6 ;  /* 0x0000000c02047825 */ /* 0x002fca00078e0206 */
[----:B------:R-:W2:Y:S04]  /*0120*/  LDG.E R13, desc[UR6][R4.64] ;  /* 0x00000006040d7981 */ /* 0x000ea8000c1e1900 */
[----:B------:R-:W3:Y:S04]  /*0130*/  LDG.E R12, desc[UR6][R4.64+0x4] ;  /* 0x00000406040c7981 */ /* 0x000ee8000c1e1900 */
[----:B------:R-:W4:Y:S01]  /*0140*/  LDG.E R15, desc[UR6][R4.64+0x8] ;  /* 0x00000806040f7981 */ /* 0x000f22000c1e1900 */
[----:B------:R-:W-:-:S04]  /*0150*/  IADD3 R2, PT, PT, R11, R2, RZ ;  /* 0x000000020b027210 */ /* 0x000fc80007ffe0ff */
[----:B------:R-:W-:Y:S01]  /*0160*/  ISETP.GE.AND P0, PT, R2, UR8, PT ;  /* 0x0000000802007c0c */ /* 0x000fe2000bf06270 */
[----:B--2---:R-:W-:Y:S01]  /*0170*/  FADD R10, R13, R10 ;  /* 0x0000000a0d0a7221 */ /* 0x004fe20000000000 */
[----:B---3--:R-:W-:Y:S01]  /*0180*/  FADD R9, R12, R9 ;  /* 0x000000090c097221 */ /* 0x008fe20000000000 */
[----:B----4-:R-:W-:-:S10]  /*0190*/  FADD R8, R15, R8 ;  /* 0x000000080f087221 */ /* 0x010fd40000000000 */
[----:B------:R-:W-:Y:S05]  /*01a0*/  @!P0 BRA `(.L_x_2) ;  /* 0xfffffffc00d88947 */ /* 0x000fea000383ffff */
.L_x_1:
[----:B------:R-:W-:Y:S05]  /*01b0*/  BSYNC.RECONVERGENT B0 ;  /* 0x0000000000007941 */ /* 0x000fea0003800200 */
.L_x_0:
[----:B------:R-:W0:Y:S01]  /*01c0*/  SHFL.DOWN PT, R5, R10, 0x10, 0x1f ;  /* 0x0a001f000a057f89 */ /* 0x000e2200000e0000 */
[----:B------:R-:W-:-:S03]  /*01d0*/  USHF.R.U32.HI UR4, URZ, 0x5, UR5 ;  /* 0x00000005ff047899 */ /* 0x000fc60008011605 */
[----:B------:R-:W1:Y:S03]  /*01e0*/  SHFL.DOWN PT, R2, R9, 0x10, 0x1f ;  /* 0x0a001f0009027f89 */ /* 0x000e6600000e0000 */
[----:B------:R-:W-:Y:S01]  /*01f0*/  ISETP.GE.U32.AND P1, PT, R3, UR4, PT ;  /* 0x0000000403007c0c */ /* 0x000fe2000bf26070 */
[----:B------:R-:W2:-:S12]  /*0200*/  SHFL.DOWN PT, R7, R8, 0x10, 0x1f ;  /* 0x0a001f0008077f89 */ /* 0x000e9800000e0000 */
[----:B------:R-:W3:Y:S01]  /*0210*/  @!P1 S2R R15, SR_CgaCtaId ;  /* 0x00000000000f9919 */ /* 0x000ee20000008800 */
[----:B0-----:R-:W-:Y:S01]  /*0220*/  FADD R5, R5, R10 ;  /* 0x0000000a05057221 */ /* 0x001fe20000000000 */
[----:B-1----:R-:W-:-:S04]  /*0230*/  FADD R2, R2, R9 ;  /* 0x0000000902027221 */ /* 0x002fc80000000000 */
[----:B------:R-:W0:Y:S01]  /*0240*/  SHFL.DOWN PT, R4, R5, 0x8, 0x1f ;  /* 0x09001f0005047f89 */ /* 0x000e2200000e0000 */
[----:B--2---:R-:W-:-:S03]  /*0250*/  FADD R7, R7, R8 ;  /* 0x0000000807077221 */ /* 0x004fc60000000000 */
[----:B------:R-:W1:Y:S04]  /*0260*/  SHFL.DOWN PT, R11, R2, 0x8, 0x1f ;  /* 0x09001f00020b7f89 */ /* 0x000e6800000e0000 */
[----:B------:R-:W2:Y:S01]  /*0270*/  SHFL.DOWN PT, R6, R7, 0x8, 0x1f ;  /* 0x09001f0007067f89 */ /* 0x000ea200000e0000 */
[----:B0-----:R-:W-:Y:S01]  /*0280*/  FADD R4, R5, R4 ;  /* 0x0000000405047221 */ /* 0x001fe20000000000 */
[----:B-1----:R-:W-:-:S04]  /*0290*/  FADD R11, R2, R11 ;  /* 0x0000000b020b7221 */ /* 0x002fc80000000000 */
[----:B------:R-:W0:Y:S01]  /*02a0*/  SHFL.DOWN PT, R9, R4, 0x4, 0x1f ;  /* 0x08801f0004097f89 */ /* 0x000e2200000e0000 */
[----:B------:R-:W-:Y:S01]  /*02b0*/  LOP3.LUT P0, R2, R3, 0x1f, RZ, 0xc0, !PT ;  /* 0x0000001f03027812 */ /* 0x000fe2000780c0ff */
[----:B--2---:R-:W-:Y:S02]  /*02c0*/  FADD R6, R7, R6 ;  /* 0x0000000607067221 */ /* 0x004fe40000000000 */
[----:B------:R-:W1:Y:S04]  /*02d0*/  SHFL.DOWN PT, R8, R11, 0x4, 0x1f ;  /* 0x08801f000b087f89 */ /* 0x000e6800000e0000 */
[----:B------:R-:W2:Y:S01]  /*02e0*/  SHFL.DOWN PT, R13, R6, 0x4, 0x1f ;  /* 0x08801f00060d7f89 */ /* 0x000ea200000e0000 */
[----:B0-----:R-:W-:Y:S01]  /*02f0*/  FADD R9, R4, R9 ;  /* 0x0000000904097221 */ /* 0x001fe20000000000 */
[----:B-1----:R-:W-:-:S04]  /*0300*/  FADD R8, R11, R8 ;  /* 0x000000080b087221 */ /* 0x002fc80000000000 */
[----:B------:R-:W0:Y:S01]  /*0310*/  SHFL.DOWN PT, R10, R9, 0x2, 0x1f ;  /* 0x08401f00090a7f89 */ /* 0x000e2200000e0000 */
[----:B--2---:R-:W-:-:S03]  /*0320*/  FADD R13, R6, R13 ;  /* 0x0000000d060d7221 */ /* 0x004fc60000000000 */
[----:B------:R-:W1:Y:S01]  /*0330*/  SHFL.DOWN PT, R5, R8, 0x2, 0x1f ;  /* 0x08401f0008057f89 */ /* 0x000e6200000e0000 */
[----:B------:R-:W-:-:S03]  /*0340*/  @!P0 MOV R6, 0x400 ;  /* 0x0000040000068802 */ /* 0x000fc60000000f00 */
[----:B------:R-:W2:Y:S01]  /*0350*/  SHFL.DOWN PT, R12, R13, 0x2, 0x1f ;  /* 0x08401f000d0c7f89 */ /* 0x000ea200000e0000 */
[----:B------:R-:W4:Y:S01]  /*0360*/  @!P0 S2R R11, SR_CgaCtaId ;  /* 0x00000000000b8919 */ /* 0x000f220000008800 */
[----:B0-----:R-:W-:Y:S01]  /*0370*/  FADD R10, R9, R10 ;  /* 0x0000000a090a7221 */ /* 0x001fe20000000000 */
[----:B-1----:R-:W-:-:S04]  /*0380*/  FADD R5, R8, R5 ;  /* 0x0000000508057221 */ /* 0x002fc80000000000 */
[----:B------:R-:W0:Y:S01]  /*0390*/  SHFL.DOWN PT, R7, R10, 0x1, 0x1f ;  /* 0x08201f000a077f89 */ /* 0x000e2200000e0000 */
[----:B------:R-:W-:Y:S01]  /*03a0*/  @!P1 MOV R8, 0x400 ;  /* 0x0000040000089802 */ /* 0x000fe20000000f00 */
[----:B--2---:R-:W-:Y:S02]  /*03b0*/  FADD R12, R13, R12 ;  /* 0x0000000c0d0c7221 */ /* 0x004fe40000000000 */
[----:B------:R-:W1:Y:S01]  /*03c0*/  SHFL.DOWN PT, R4, R5, 0x1, 0x1f ;  /* 0x08201f0005047f89 */ /* 0x000e6200000e0000 */
[----:B---3--:R-:W-:-:S03]  /*03d0*/  @!P1 LEA R15, R15, R8, 0x18 ;  /* 0x000000080f0f9211 */ /* 0x008fc600078ec0ff */
[----:B------:R-:W2:Y:S01]  /*03e0*/  SHFL.DOWN PT, R9, R12, 0x1, 0x1f ;  /* 0x08201f000c097f89 */ /* 0x000ea200000e0000 */
[----:B----4-:R-:W-:Y:S02]  /*03f0*/  @!P0 LEA R11, R11, R6, 0x18 ;  /* 0x000000060b0b8211 */ /* 0x010fe400078ec0ff */
[----:B------:R-:W-:-:S05]  /*0400*/  @!P0 SHF.R.U32.HI R6, RZ, 0x5, R3 ;  /* 0x00000005ff068819 */ /* 0x000fca0000011603 */
[----:B------:R-:W-:Y:S02]  /*0410*/  @!P0 IMAD R6, R6, 0xc, R11 ;  /* 0x0000000c06068824 */ /* 0x000fe400078e020b */
[----:B0-----:R-:W-:Y:S01]  /*0420*/  FADD R11, R10, R7 ;  /* 0x000000070a0b7221 */ /* 0x001fe20000000000 */
[----:B------:R-:W-:Y:S01]  /*0430*/  @!P1 IMAD R7, R2, 0xc, R15 ;  /* 0x0000000c02079824 */ /* 0x000fe200078e020f */
[----:B------:R-:W-:Y:S01]  /*0440*/  MOV R2, RZ ;  /* 0x000000ff00027202 */ /* 0x000fe20000000f00 */
[----:B-1----:R-:W-:Y:S02]  /*0450*/  FADD R13, R5, R4 ;  /* 0x00000004050d7221 */ /* 0x002fe40000000000 */
[----:B------:R0:W-:Y:S01]  /*0460*/  @!P0 STS [R6], R11 ;  /* 0x0000000b06008388 */ /* 0x0001e20000000800 */
[----:B------:R-:W-:Y:S01]  /*0470*/  CS2R R4, SRZ ;  /* 0x0000000000047805 */ /* 0x000fe2000001ff00 */
[----:B--2---:R-:W-:Y:S02]  /*0480*/  FADD R9, R12, R9 ;  /* 0x000000090c097221 */ /* 0x004fe40000000000 */
[----:B------:R0:W-:Y:S04]  /*0490*/  @!P0 STS [R6+0x4], R13 ;  /* 0x0000040d06008388 */ /* 0x0001e80000000800 */
[----:B------:R0:W-:Y:S01]  /*04a0*/  @!P0 STS [R6+0x8], R9 ;  /* 0x0000080906008388 */ /* 0x0001e20000000800 */
[----:B------:R-:W-:Y:S01]  /*04b0*/  BAR.SYNC.DEFER_BLOCKING 0x0 ;  /* 0x0000000000007b1d */ /* 0x000fe20000010000 */
[----:B------:R-:W-:-:S05]  /*04c0*/  ISETP.GT.U32.AND P0, PT, R3, 0x1f, PT ;  /* 0x0000001f0300780c */ /* 0x000fca0003f04070 */
[----:B------:R0:W1:Y:S04]  /*04d0*/  @!P1 LDS R5, [R7] ;  /* 0x0000000007059984 */ /* 0x0000680000000800 */
[----:B------:R0:W2:Y:S04]  /*04e0*/  @!P1 LDS R4, [R7+0x4] ;  /* 0x0000040007049984 */ /* 0x0000a80000000800 */
[----:B------:R0:W3:Y:S01]  /*04f0*/  @!P1 LDS R2, [R7+0x8] ;  /* 0x0000080007029984 */ /* 0x0000e20000000800 */
[----:B------:R-:W-:Y:S05]  /*0500*/  @P0 EXIT ;  /* 0x000000000000094d */ /* 0x000fea0003800000 */
[----:B01----:R-:W0:Y:S01]  /*0510*/  SHFL.DOWN PT, R6, R5, 0x10, 0x1f ;  /* 0x0a001f0005067f89 */ /* 0x003e2200000e0000 */
[----:B------:R-:W-:-:S03]  /*0520*/  ISETP.NE.AND P0, PT, R3, RZ, PT ;  /* 0x000000ff0300720c */ /* 0x000fc60003f05270 */
[----:B--2---:R-:W1:Y:S04]  /*0530*/  SHFL.DOWN PT, R7, R4, 0x10, 0x1f ;  /* 0x0a001f0004077f89 */ /* 0x004e6800000e0000 */
[----:B---3--:R-:W2:Y:S01]  /*0540*/  SHFL.DOWN PT, R9, R2, 0x10, 0x1f ;  /* 0x0a001f0002097f89 */ /* 0x008ea200000e0000 */
        /* <DEDUP_REMOVED lines=20> */
[----:B------:R0:W1:Y:S01]  /*0690*/  SHFL.DOWN PT, R8, R7, 0x1, 0x1f ;  /* 0x08201f0007087f89 */ /* 0x00006200000e0000 */
[----:B--2---:R-:W-:-:S03]  /*06a0*/  FADD R12, R13, R12 ;  /* 0x0000000c0d0c7221 */ /* 0x004fc60000000000 */
[----:B------:R0:W2:Y:S04]  /*06b0*/  SHFL.DOWN PT, R9, R6, 0x1, 0x1f ;  /* 0x08201f0006097f89 */ /* 0x0000a800000e0000 */
[----:B------:R0:W3:Y:S01]  /*06c0*/  SHFL.DOWN PT, R11, R12, 0x1, 0x1f ;  /* 0x08201f000c0b7f89 */ /* 0x0000e200000e0000 */
[----:B------:R-:W-:Y:S05]  /*06d0*/  @P0 EXIT ;  /* 0x000000000000094d */ /* 0x000fea0003800000 */
[----:B------:R-:W4:Y:S01]  /*06e0*/  LDC.64 R2, c[0x0][0x388] ;  /* 0x0000e200ff027b82 */ /* 0x000f220000000a00 */
[----:B01----:R-:W-:Y:S01]  /*06f0*/  FADD R7, R7, R8 ;  /* 0x0000000807077221 */ /* 0x003fe20000000000 */
[----:B--2---:R-:W-:Y:S01]  /*0700*/  FADD R9, R6, R9 ;  /* 0x0000000906097221 */ /* 0x004fe20000000000 */
[----:B---3--:R-:W-:Y:S01]  /*0710*/  FADD R11, R12, R11 ;  /* 0x0000000b0c0b7221 */ /* 0x008fe20000000000 */
[----:B----4-:R-:W-:-:S05]  /*0720*/  IMAD.WIDE.U32 R2, R0, 0xc, R2 ;  /* 0x0000000c00027825 */ /* 0x010fca00078e0002 */
[----:B------:R-:W-:Y:S04]  /*0730*/  STG.E desc[UR6][R2.64], R7 ;  /* 0x0000000702007986 */ /* 0x000fe8000c101906 */
[----:B------:R-:W-:Y:S04]  /*0740*/  STG.E desc[UR6][R2.64+0x4], R9 ;  /* 0x0000040902007986 */ /* 0x000fe8000c101906 */
[----:B------:R-:W-:Y:S01]  /*0750*/  STG.E desc[UR6][R2.64+0x8], R11 ;  /* 0x0000080b02007986 */ /* 0x000fe2000c101906 */
[----:B------:R-:W-:Y:S05]  /*0760*/  EXIT ;  /* 0x000000000000794d */ /* 0x000fea0003800000 */
.L_x_3:
[----:B------:R-:W-:-:S00]  /*0770*/  BRA `(.L_x_3) ;  /* 0xfffffffc00fc7947 */ /* 0x000fc0000383ffff */
[----:B------:R-:W-:-:S00]  /*0780*/  NOP ;  /* 0x0000000000007918 */ /* 0x000fc00000000000 */
[----:B------:R-:W-:-:S00]  /*0790*/  NOP ;  /* 0x0000000000007918 */ /* 0x000fc00000000000 */
[----:B------:R-:W-:-:S00]  /*07a0*/  NOP ;  /* 0x0000000000007918 */ /* 0x000fc00000000000 */
[----:B------:R-:W-:-:S00]  /*07b0*/  NOP ;  /* 0x0000000000007918 */ /* 0x000fc00000000000 */
[----:B------:R-:W-:-:S00]  /*07c0*/  NOP ;  /* 0x0000000000007918 */ /* 0x000fc00000000000 */
[----:B------:R-:W-:-:S00]  /*07d0*/  NOP ;  /* 0x0000000000007918 */ /* 0x000fc00000000000 */
[----:B------:R-:W-:-:S00]  /*07e0*/  NOP ;  /* 0x0000000000007918 */ /* 0x000fc00000000000 */
[----:B------:R-:W-:-:S00]  /*07f0*/  NOP ;  /* 0x0000000000007918 */ /* 0x000fc00000000000 */
.L_x_4:


//--------------------- .nv.shared._Z8reduceitP6float3S0_i --------------------------
	.section	.nv.shared._Z8reduceitP6float3S0_i,"aw",@nobits
	.sectionflags	@""
	.align	4
.nv.shared._Z8reduceitP6float3S0_i:
	.zero		1408


//--------------------- .nv.shared.reserved.0     --------------------------
	.section	.nv.shared.reserved.0,"aw",@nobits
	.weak		__nv_reservedSMEM_offset_0_alias
	.size		__nv_reservedSMEM_offset_0_alias, 0, 64
	.other		__nv_reservedSMEM_offset_0_alias,@"STO_CUDA_RESERVED_SHARED STV_DEFAULT"
__nv_reservedSMEM_offset_0_alias:
	.zero		0
	.zero		64


//--------------------- .nv.constant0._Z8reduceitP6float3S0_i --------------------------
	.section	.nv.constant0._Z8reduceitP6float3S0_i,"a",@progbits
	.sectionflags	@""
	.align	4
.nv.constant0._Z8reduceitP6float3S0_i:
	.zero		916


//--------------------- SYMBOLS --------------------------

	.type		.nv.reservedSmem.offset0,@object
	.size		.nv.reservedSmem.offset0,0x4
	.type		.nv.reservedSmem.cap,@object
	.size		.nv.reservedSmem.cap,0x4
